	.headerflags	@"EF_CUDA_TEXMODE_UNIFIED EF_CUDA_64BIT_ADDRESS EF_CUDA_ACCELERATORS EF_CUDA_SM90 EF_CUDA_VIRTUAL_SM(EF_CUDA_SM90)"
	.elftype	@"ET_EXEC"


//--------------------- .nv.info                  --------------------------
	.section	.nv.info,"",@"SHT_CUDA_INFO"
	.align	4


	//----- nvinfo : EIATTR_REGCOUNT
	.align		4
        /*0000*/ 	.byte	0x04, 0x2f
        /*0002*/ 	.short	(.L_3 - .L_2)
	.align		4
.L_2:
        /*0004*/ 	.word	index@(triton_poi_fused__native_batch_norm_legit_no_training_relu_14)
        /*0008*/ 	.word	0x00000020


	//----- nvinfo : EIATTR_MIN_STACK_SIZE
	.align		4
.L_3:
        /*000c*/ 	.byte	0x04, 0x12
        /*000e*/ 	.short	(.L_5 - .L_4)
	.align		4
.L_4:
        /*0010*/ 	.word	index@(triton_poi_fused__native_batch_norm_legit_no_training_relu_14)
        /*0014*/ 	.word	0x00000000


	//----- nvinfo : EIATTR_FRAME_SIZE
	.align		4
.L_5:
        /*0018*/ 	.byte	0x04, 0x11
        /*001a*/ 	.short	(.L_7 - .L_6)
	.align		4
.L_6:
        /*001c*/ 	.word	index@(triton_poi_fused__native_batch_norm_legit_no_training_relu_14)
        /*0020*/ 	.word	0x00000000


	//----- nvinfo : EIATTR_MIN_STACK_SIZE
	.align		4
.L_7:
        /*0024*/ 	.byte	0x04, 0x12
        /*0026*/ 	.short	(.L_9 - .L_8)
	.align		4
.L_8:
        /*0028*/ 	.word	index@(triton_poi_fused__native_batch_norm_legit_no_training_relu_14)
        /*002c*/ 	.word	0x00000000
.L_9:


//--------------------- .nv.info.triton_poi_fused__native_batch_norm_legit_no_training_relu_14 --------------------------
	.section	.nv.info.triton_poi_fused__native_batch_norm_legit_no_training_relu_14,"",@"SHT_CUDA_INFO"
	.sectionflags	@""
	.align	4


	//----- nvinfo : EIATTR_CUDA_API_VERSION
	.align		4
        /*0000*/ 	.byte	0x04, 0x37
        /*0002*/ 	.short	(.L_11 - .L_10)
.L_10:
        /*0004*/ 	.word	0x0000007c


	//----- nvinfo : EIATTR_KPARAM_INFO
	.align		4
.L_11:
        /*0008*/ 	.byte	0x04, 0x17
        /*000a*/ 	.short	(.L_13 - .L_12)
.L_12:
        /*000c*/ 	.word	0x00000000
        /*0010*/ 	.short	0x0006
        /*0012*/ 	.short	0x0030
        /*0014*/ 	.byte	0x00, 0xf0, 0x11, 0x00


	//----- nvinfo : EIATTR_KPARAM_INFO
	.align		4
.L_13:
        /*0018*/ 	.byte	0x04, 0x17
        /*001a*/ 	.short	(.L_15 - .L_14)
.L_14:
        /*001c*/ 	.word	0x00000000
        /*0020*/ 	.short	0x0005
        /*0022*/ 	.short	0x0028
        /*0024*/ 	.byte	0x00, 0xf4, 0x21, 0x00


	//----- nvinfo : EIATTR_KPARAM_INFO
	.align		4
.L_15:
        /*0028*/ 	.byte	0x04, 0x17
        /*002a*/ 	.short	(.L_17 - .L_16)
.L_16:
        /*002c*/ 	.word	0x00000000
        /*0030*/ 	.short	0x0004
        /*0032*/ 	.short	0x0020
        /*0034*/ 	.byte	0x00, 0xf4, 0x21, 0x00


	//----- nvinfo : EIATTR_KPARAM_INFO
	.align		4
.L_17:
        /*0038*/ 	.byte	0x04, 0x17
        /*003a*/ 	.short	(.L_19 - .L_18)
.L_18:
        /*003c*/ 	.word	0x00000000
        /*0040*/ 	.short	0x0003
        /*0042*/ 	.short	0x0018
        /*0044*/ 	.byte	0x00, 0xf4, 0x21, 0x00


	//----- nvinfo : EIATTR_KPARAM_INFO
	.align		4
.L_19:
        /*0048*/ 	.byte	0x04, 0x17
        /*004a*/ 	.short	(.L_21 - .L_20)
.L_20:
        /*004c*/ 	.word	0x00000000
        /*0050*/ 	.short	0x0002
        /*0052*/ 	.short	0x0010
        /*0054*/ 	.byte	0x00, 0xf4, 0x21, 0x00


	//----- nvinfo : EIATTR_KPARAM_INFO
	.align		4
.L_21:
        /*0058*/ 	.byte	0x04, 0x17
        /*005a*/ 	.short	(.L_23 - .L_22)
.L_22:
        /*005c*/ 	.word	0x00000000
        /*0060*/ 	.short	0x0001
        /*0062*/ 	.short	0x0008
        /*0064*/ 	.byte	0x00, 0xf4, 0x21, 0x00


	//----- nvinfo : EIATTR_KPARAM_INFO
	.align		4
.L_23:
        /*0068*/ 	.byte	0x04, 0x17
        /*006a*/ 	.short	(.L_25 - .L_24)
.L_24:
        /*006c*/ 	.word	0x00000000
        /*0070*/ 	.short	0x0000
        /*0072*/ 	.short	0x0000
        /*0074*/ 	.byte	0x00, 0xf4, 0x21, 0x00


	//----- nvinfo : EIATTR_SPARSE_MMA_MASK
	.align		4
.L_25:
        /*0078*/ 	.byte	0x03, 0x50
        /*007a*/ 	.short	0x0000


	//----- nvinfo : EIATTR_MAXREG_COUNT
	.align		4
        /*007c*/ 	.byte	0x03, 0x1b
        /*007e*/ 	.short	0x00ff


	//----- nvinfo : EIATTR_EXIT_INSTR_OFFSETS
	.align		4
        /*0080*/ 	.byte	0x04, 0x1c
        /*0082*/ 	.short	(.L_27 - .L_26)


	//   ....[0]....
.L_26:
        /*0084*/ 	.word	0x00000710


	//----- nvinfo : EIATTR_REQNTID
	.align		4
.L_27:
        /*0088*/ 	.byte	0x04, 0x10
        /*008a*/ 	.short	(.L_29 - .L_28)
.L_28:
        /*008c*/ 	.word	0x00000080
        /*0090*/ 	.word	0x00000001
        /*0094*/ 	.word	0x00000001


	//----- nvinfo : EIATTR_CBANK_PARAM_SIZE
	.align		4
.L_29:
        /*0098*/ 	.byte	0x03, 0x19
        /*009a*/ 	.short	0x0034


	//----- nvinfo : EIATTR_PARAM_CBANK
	.align		4
        /*009c*/ 	.byte	0x04, 0x0a
        /*009e*/ 	.short	(.L_31 - .L_30)
	.align		4
.L_30:
        /*00a0*/ 	.word	index@(.nv.constant0.triton_poi_fused__native_batch_norm_legit_no_training_relu_14)
        /*00a4*/ 	.short	0x0210
        /*00a6*/ 	.short	0x0034


	//----- nvinfo : EIATTR_SW_WAR
	.align		4
.L_31:
        /*00a8*/ 	.byte	0x04, 0x36
        /*00aa*/ 	.short	(.L_33 - .L_32)
.L_32:
        /*00ac*/ 	.word	0x00000008
.L_33:


//--------------------- .nv.callgraph             --------------------------
	.section	.nv.callgraph,"",@"SHT_CUDA_CALLGRAPH"
	.align	4
	.sectionentsize	8
	.align		4
        /*0000*/ 	.word	0x00000000
	.align		4
        /*0004*/ 	.word	0xffffffff
	.align		4
        /*0008*/ 	.word	0x00000000
	.align		4
        /*000c*/ 	.word	0xfffffffe
	.align		4
        /*0010*/ 	.word	0x00000000
	.align		4
        /*0014*/ 	.word	0xfffffffd
	.align		4
        /*0018*/ 	.word	0x00000000
	.align		4
        /*001c*/ 	.word	0xfffffffc


//--------------------- .nv.constant4             --------------------------
	.section	.nv.constant4,"a",@progbits
	.align	8
	.align		8
.nv.constant4:
        /*0000*/ 	.dword	_$_str
	.align		8
        /*0008*/ 	.dword	_$_str_$_2


//--------------------- .text.triton_poi_fused__native_batch_norm_legit_no_training_relu_14 --------------------------
	.section	.text.triton_poi_fused__native_batch_norm_legit_no_training_relu_14,"ax",@progbits
	.align	128
        .global         triton_poi_fused__native_batch_norm_legit_no_training_relu_14
        .type           triton_poi_fused__native_batch_norm_legit_no_training_relu_14,@function
        .size           triton_poi_fused__native_batch_norm_legit_no_training_relu_14,(.L_x_1 - triton_poi_fused__native_batch_norm_legit_no_training_relu_14)
        .other          triton_poi_fused__native_batch_norm_legit_no_training_relu_14,@"STO_CUDA_ENTRY STV_DEFAULT"
triton_poi_fused__native_batch_norm_legit_no_training_relu_14:
.text.triton_poi_fused__native_batch_norm_legit_no_training_relu_14:
[----:B------:R-:W-:Y:S01]  /*0000*/  LDC R1, c[0x0][0x28] ;  /* 0x00000a00ff017b82 */ /* 0x000fe20000000800 */
[----:B------:R-:W1:Y:S07]  /*0010*/  S2R R0, SR_TID.X ;  /* 0x0000000000007919 */ /* 0x000e6e0000002100 */
[----:B------:R-:W2:Y:S01]  /*0020*/  LDC.64 R4, c[0x0][0x220] ;  /* 0x00008800ff047b82 */ /* 0x000ea20000000a00 */
[----:B------:R-:W-:Y:S01]  /*0030*/  ULDC.64 UR4, c[0x0][0x208] ;  /* 0x0000820000047ab9 */ /* 0x000fe20000000a00 */
[----:B------:R-:W3:Y:S06]  /*0040*/  S2R R7, SR_CTAID.X ;  /* 0x0000000000077919 */ /* 0x000eec0000002500 */
[----:B------:R-:W4:Y:S08]  /*0050*/  LDC.64 R12, c[0x0][0x218] ;  /* 0x00008600ff0c7b82 */ /* 0x000f300000000a00 */
[----:B------:R-:W5:Y:S08]  /*0060*/  LDC.64 R22, c[0x0][0x210] ;  /* 0x00008400ff167b82 */ /* 0x000f700000000a00 */
[----:B------:R-:W5:Y:S01]  /*0070*/  LDC.64 R20, c[0x0][0x228] ;  /* 0x00008a00ff147b82 */ /* 0x000f620000000a00 */
[----:B-1----:R-:W-:-:S07]  /*0080*/  SHF.L.U32 R0, R0, 0x2, RZ ;  /* 0x0000000200007819 */ /* 0x002fce00000006ff */
[----:B------:R-:W1:Y:S01]  /*0090*/  LDC.64 R24, c[0x0][0x230] ;  /* 0x00008c00ff187b82 */ /* 0x000e620000000a00 */
[----:B---3--:R-:W-:Y:S02]  /*00a0*/  SHF.R.S32.HI R3, RZ, 0x15, R7 ;  /* 0x00000015ff037819 */ /* 0x008fe40000011407 */
[----:B------:R-:W-:Y:S02]  /*00b0*/  LOP3.LUT R0, R0, 0x1fc, RZ, 0xc0, !PT ;  /* 0x000001fc00007812 */ /* 0x000fe400078ec0ff */
[----:B------:R-:W-:Y:S02]  /*00c0*/  SGXT R3, R3, 0x1 ;  /* 0x000000010303781a */ /* 0x000fe40000000200 */
[----:B------:R-:W-:-:S04]  /*00d0*/  LEA R0, R7, R0, 0xa ;  /* 0x0000000007007211 */ /* 0x000fc800078e50ff */
[----:B------:R-:W-:-:S04]  /*00e0*/  LEA.HI R3, R3, R0, RZ, 0x9 ;  /* 0x0000000003037211 */ /* 0x000fc800078f48ff */
[----:B------:R-:W-:-:S04]  /*00f0*/  LOP3.LUT R3, R3, 0xfffffe00, RZ, 0xc0, !PT ;  /* 0xfffffe0003037812 */ /* 0x000fc800078ec0ff */
[----:B------:R-:W-:-:S05]  /*0100*/  IADD3 R3, R0, -R3, RZ ;  /* 0x8000000300037210 */ /* 0x000fca0007ffe0ff */
[----:B--2---:R-:W-:-:S06]  /*0110*/  IMAD.WIDE R4, R3, 0x4, R4 ;  /* 0x0000000403047825 */ /* 0x004fcc00078e0204 */
[----:B------:R-:W2:Y:S01]  /*0120*/  LDG.E.EL.128 R4, desc[UR4][R4.64] ;  /* 0x0000000404047981 */ /* 0x000ea2000c2e1d00 */
[----:B----4-:R-:W-:-:S04]  /*0130*/  IMAD.WIDE R12, R3, 0x4, R12 ;  /* 0x00000004030c7825 */ /* 0x010fc800078e020c */
[----:B-----5:R-:W-:Y:S02]  /*0140*/  IMAD.WIDE R22, R0, 0x4, R22 ;  /* 0x0000000400167825 */ /* 0x020fe400078e0216 */
[----:B------:R-:W3:Y:S02]  /*0150*/  LDG.E.EL.128 R12, desc[UR4][R12.64] ;  /* 0x000000040c0c7981 */ /* 0x000ee4000c2e1d00 */
[C---:B0-----:R-:W-:Y:S02]  /*0160*/  IMAD.WIDE R20, R3.reuse, 0x4, R20 ;  /* 0x0000000403147825 */ /* 0x041fe400078e0214 */
[----:B------:R-:W3:Y:S02]  /*0170*/  LDG.E.128 R16, desc[UR4][R22.64+0x800] ;  /* 0x0008000416107981 */ /* 0x000ee4000c1e1d00 */
[----:B-1----:R-:W-:-:S04]  /*0180*/  IMAD.WIDE R24, R3, 0x4, R24 ;  /* 0x0000000403187825 */ /* 0x002fc800078e0218 */
[----:B--2---:R-:W-:Y:S01]  /*0190*/  FADD R6, R6, 9.9999997473787516356e-06 ;  /* 0x3727c5ac06067421 */ /* 0x004fe20000000000 */
[----:B------:R-:W-:Y:S01]  /*01a0*/  FADD R2, R4, 9.9999997473787516356e-06 ;  /* 0x3727c5ac04027421 */ /* 0x000fe20000000000 */
[----:B------:R-:W-:-:S03]  /*01b0*/  FADD R8, R5, 9.9999997473787516356e-06 ;  /* 0x3727c5ac05087421 */ /* 0x000fc60000000000 */
[----:B------:R-:W0:Y:S08]  /*01c0*/  MUFU.SQRT R26, R2 ;  /* 0x00000002001a7308 */ /* 0x000e300000002000 */
[----:B------:R-:W1:Y:S01]  /*01d0*/  MUFU.SQRT R6, R6 ;  /* 0x0000000600067308 */ /* 0x000e620000002000 */
[----:B0-----:R-:W-:-:S07]  /*01e0*/  FSETP.GT.AND P0, PT, R26, 8.50705917302346158658e+37, PT ;  /* 0x7e8000001a00780b */ /* 0x001fce0003f04000 */
[----:B------:R0:W2:Y:S01]  /*01f0*/  MUFU.SQRT R27, R8 ;  /* 0x00000008001b7308 */ /* 0x0000a20000002000 */
[----:B------:R-:W-:Y:S02]  /*0200*/  FSETP.GEU.AND P3, PT, R26, 1.175494350822287508e-38, PT ;  /* 0x008000001a00780b */ /* 0x000fe40003f6e000 */
[C---:B-1----:R-:W-:Y:S02]  /*0210*/  FSETP.GT.AND P2, PT, R6.reuse, 8.50705917302346158658e+37, PT ;  /* 0x7e8000000600780b */ /* 0x042fe40003f44000 */
[----:B------:R-:W-:Y:S01]  /*0220*/  FSETP.GEU.AND P5, PT, R6, 1.175494350822287508e-38, PT ;  /* 0x008000000600780b */ /* 0x000fe20003fae000 */
[----:B------:R-:W-:Y:S01]  /*0230*/  HFMA2.MMA R2, -RZ, RZ, 1.625, 0 ;  /* 0x3e800000ff027435 */ /* 0x000fe200000001ff */
[----:B0-----:R-:W4:Y:S01]  /*0240*/  LDG.E.128 R8, desc[UR4][R22.64] ;  /* 0x0000000416087981 */ /* 0x001f22000c1e1d00 */
[----:B------:R-:W-:Y:S01]  /*0250*/  @P0 FMUL R26, R26, 0.25 ;  /* 0x3e8000001a1a0820 */ /* 0x000fe20000400000 */
[----:B--2---:R-:W-:-:S05]  /*0260*/  FSETP.GT.AND P1, PT, R27, 8.50705917302346158658e+37, PT ;  /* 0x7e8000001b00780b */ /* 0x004fca0003f24000 */
[----:B------:R-:W-:Y:S01]  /*0270*/  @!P3 FMUL R26, R26, 16777216 ;  /* 0x4b8000001a1ab820 */ /* 0x000fe20000400000 */
[C---:B------:R-:W-:Y:S01]  /*0280*/  FSETP.GEU.AND P4, PT, R27.reuse, 1.175494350822287508e-38, PT ;  /* 0x008000001b00780b */ /* 0x040fe20003f8e000 */
[----:B------:R-:W-:Y:S02]  /*0290*/  @P2 FMUL R6, R6, 0.25 ;  /* 0x3e80000006062820 */ /* 0x000fe40000400000 */
[----:B------:R0:W1:Y:S01]  /*02a0*/  MUFU.RCP R5, R26 ;  /* 0x0000001a00057308 */ /* 0x0000620000001000 */
[----:B------:R-:W2:Y:S01]  /*02b0*/  LDG.E.EL.128 R20, desc[UR4][R20.64] ;  /* 0x0000000414147981 */ /* 0x000ea2000c2e1d00 */
[----:B------:R-:W-:Y:S02]  /*02c0*/  @!P5 FMUL R6, R6, 16777216 ;  /* 0x4b8000000606d820 */ /* 0x000fe40000400000 */
[----:B------:R-:W-:-:S04]  /*02d0*/  @P1 FMUL R27, R27, 0.25 ;  /* 0x3e8000001b1b1820 */ /* 0x000fc80000400000 */
[----:B------:R-:W5:Y:S02]  /*02e0*/  MUFU.RCP R6, R6 ;  /* 0x0000000600067308 */ /* 0x000f640000001000 */
[----:B------:R-:W-:Y:S01]  /*02f0*/  @!P4 FMUL R27, R27, 16777216 ;  /* 0x4b8000001b1bc820 */ /* 0x000fe20000400000 */
[----:B0-----:R-:W-:-:S05]  /*0300*/  FSEL R26, R2, 1, P0 ;  /* 0x3f800000021a7808 */ /* 0x001fca0000000000 */
[----:B------:R0:W-:Y:S01]  /*0310*/  MUFU.RCP R4, R27 ;  /* 0x0000001b00047308 */ /* 0x0001e20000001000 */
[----:B------:R-:W-:Y:S01]  /*0320*/  @!P3 FMUL R26, R26, 16777216 ;  /* 0x4b8000001a1ab820 */ /* 0x000fe20000400000 */
[----:B0-----:R-:W-:-:S03]  /*0330*/  FSEL R27, R2, 1, P2 ;  /* 0x3f800000021b7808 */ /* 0x001fc60001000000 */
[----:B-1----:R-:W-:Y:S02]  /*0340*/  FMUL R3, R5, R26 ;  /* 0x0000001a05037220 */ /* 0x002fe40000400000 */
[----:B------:R-:W-:-:S04]  /*0350*/  @!P5 FMUL R27, R27, 16777216 ;  /* 0x4b8000001b1bd820 */ /* 0x000fc80000400000 */
[----:B-----5:R-:W-:Y:S02]  /*0360*/  FMUL R5, R6, R27 ;  /* 0x0000001b06057220 */ /* 0x020fe40000400000 */
[----:B------:R-:W2:Y:S01]  /*0370*/  LDG.E.EL.128 R24, desc[UR4][R24.64] ;  /* 0x0000000418187981 */ /* 0x000ea2000c2e1d00 */
[----:B------:R-:W-:-:S04]  /*0380*/  FADD R7, R7, 9.9999997473787516356e-06 ;  /* 0x3727c5ac07077421 */ /* 0x000fc80000000000 */
[----:B------:R0:W1:Y:S01]  /*0390*/  MUFU.SQRT R28, R7 ;  /* 0x00000007001c7308 */ /* 0x0000620000002000 */
[----:B------:R-:W-:Y:S01]  /*03a0*/  FSEL R29, R2, 1, P1 ;  /* 0x3f800000021d7808 */ /* 0x000fe20000800000 */
[----:B0-----:R-:W0:Y:S01]  /*03b0*/  LDC.64 R6, c[0x0][0x238] ;  /* 0x00008e00ff067b82 */ /* 0x001e220000000a00 */
[C---:B-1----:R-:W-:Y:S02]  /*03c0*/  FSETP.GT.AND P0, PT, R28.reuse, 8.50705917302346158658e+37, PT ;  /* 0x7e8000001c00780b */ /* 0x042fe40003f04000 */
[----:B------:R-:W-:-:S11]  /*03d0*/  FSETP.GEU.AND P1, PT, R28, 1.175494350822287508e-38, PT ;  /* 0x008000001c00780b */ /* 0x000fd60003f2e000 */
[----:B------:R-:W-:-:S04]  /*03e0*/  @P0 FMUL R28, R28, 0.25 ;  /* 0x3e8000001c1c0820 */ /* 0x000fc80000400000 */
[----:B------:R-:W-:Y:S01]  /*03f0*/  @!P1 FMUL R28, R28, 16777216 ;  /* 0x4b8000001c1c9820 */ /* 0x000fe20000400000 */
[----:B------:R-:W-:-:S05]  /*0400*/  @!P4 FMUL R29, R29, 16777216 ;  /* 0x4b8000001d1dc820 */ /* 0x000fca0000400000 */
[----:B------:R-:W1:Y:S01]  /*0410*/  MUFU.RCP R28, R28 ;  /* 0x0000001c001c7308 */ /* 0x000e620000001000 */
[----:B------:R-:W-:Y:S01]  /*0420*/  FMUL R4, R4, R29 ;  /* 0x0000001d04047220 */ /* 0x000fe20000400000 */
[----:B------:R-:W-:-:S05]  /*0430*/  FSEL R29, R2, 1, P0 ;  /* 0x3f800000021d7808 */ /* 0x000fca0000000000 */
[----:B------:R-:W-:Y:S01]  /*0440*/  @!P1 FMUL R29, R29, 16777216 ;  /* 0x4b8000001d1d9820 */ /* 0x000fe20000400000 */
[----:B---3--:R-:W-:Y:S01]  /*0450*/  FADD R19, R19, -R15 ;  /* 0x8000000f13137221 */ /* 0x008fe20000000000 */
[----:B------:R-:W-:Y:S01]  /*0460*/  FADD R16, R16, -R12 ;  /* 0x8000000c10107221 */ /* 0x000fe20000000000 */
[----:B------:R-:W-:Y:S01]  /*0470*/  FADD R18, R18, -R14 ;  /* 0x8000000e12127221 */ /* 0x000fe20000000000 */
[----:B-1----:R-:W-:Y:S01]  /*0480*/  FMUL R2, R28, R29 ;  /* 0x0000001d1c027220 */ /* 0x002fe20000400000 */
[----:B------:R-:W-:Y:S01]  /*0490*/  FADD R17, R17, -R13 ;  /* 0x8000000d11117221 */ /* 0x000fe20000000000 */
[----:B----4-:R-:W-:Y:S01]  /*04a0*/  FADD R11, R11, -R15 ;  /* 0x8000000f0b0b7221 */ /* 0x010fe20000000000 */
[----:B------:R-:W-:Y:S01]  /*04b0*/  FADD R8, R8, -R12 ;  /* 0x8000000c08087221 */ /* 0x000fe20000000000 */
[----:B------:R-:W-:Y:S02]  /*04c0*/  FADD R12, R10, -R14 ;  /* 0x8000000e0a0c7221 */ /* 0x000fe40000000000 */
[C---:B------:R-:W-:Y:S01]  /*04d0*/  FMUL R10, R2.reuse, R11 ;  /* 0x0000000b020a7220 */ /* 0x040fe20000400000 */
[----:B------:R-:W-:Y:S01]  /*04e0*/  FMUL R2, R2, R19 ;  /* 0x0000001302027220 */ /* 0x000fe20000400000 */
[----:B------:R-:W-:Y:S01]  /*04f0*/  FADD R9, R9, -R13 ;  /* 0x8000000d09097221 */ /* 0x000fe20000000000 */
[C---:B------:R-:W-:Y:S01]  /*0500*/  FMUL R11, R5.reuse, R12 ;  /* 0x0000000c050b7220 */ /* 0x040fe20000400000 */
[----:B------:R-:W-:Y:S01]  /*0510*/  FMUL R5, R5, R18 ;  /* 0x0000001205057220 */ /* 0x000fe20000400000 */
[C---:B------:R-:W-:Y:S01]  /*0520*/  FMUL R15, R3.reuse, R8 ;  /* 0x00000008030f7220 */ /* 0x040fe20000400000 */
[C---:B------:R-:W-:Y:S01]  /*0530*/  FMUL R8, R4.reuse, R17 ;  /* 0x0000001104087220 */ /* 0x040fe20000400000 */
[----:B------:R-:W-:Y:S01]  /*0540*/  FMUL R13, R3, R16 ;  /* 0x00000010030d7220 */ /* 0x000fe20000400000 */
[----:B------:R-:W-:Y:S01]  /*0550*/  FMUL R12, R4, R9 ;  /* 0x00000009040c7220 */ /* 0x000fe20000400000 */
[----:B--2---:R-:W-:Y:S01]  /*0560*/  FFMA R2, R23, R2, R27 ;  /* 0x0000000217027223 */ /* 0x004fe2000000001b */
[----:B------:R-:W-:Y:S01]  /*0570*/  FFMA R5, R22, R5, R26 ;  /* 0x0000000516057223 */ /* 0x000fe2000000001a */
[----:B------:R-:W-:Y:S01]  /*0580*/  FFMA R8, R21, R8, R25 ;  /* 0x0000000815087223 */ /* 0x000fe20000000019 */
[----:B------:R-:W-:Y:S01]  /*0590*/  FFMA R10, R23, R10, R27 ;  /* 0x0000000a170a7223 */ /* 0x000fe2000000001b */
[C-C-:B------:R-:W-:Y:S01]  /*05a0*/  FFMA R3, R20.reuse, R15, R24.reuse ;  /* 0x0000000f14037223 */ /* 0x140fe20000000018 */
[----:B------:R-:W-:Y:S01]  /*05b0*/  FFMA R4, R20, R13, R24 ;  /* 0x0000000d14047223 */ /* 0x000fe20000000018 */
[----:B------:R-:W-:Y:S01]  /*05c0*/  FFMA R9, R21, R12, R25 ;  /* 0x0000000c15097223 */ /* 0x000fe20000000019 */
[----:B------:R-:W-:Y:S01]  /*05d0*/  FFMA R22, R22, R11, R26 ;  /* 0x0000000b16167223 */ /* 0x000fe2000000001a */
[----:B------:R-:W-:Y:S01]  /*05e0*/  FSETP.GEU.AND P6, PT, R2, RZ, PT ;  /* 0x000000ff0200720b */ /* 0x000fe20003fce000 */
[----:B0-----:R-:W-:Y:S01]  /*05f0*/  IMAD.WIDE R12, R0, 0x4, R6 ;  /* 0x00000004000c7825 */ /* 0x001fe200078e0206 */
[----:B------:R-:W-:-:S02]  /*0600*/  FSETP.GEU.AND P5, PT, R5, RZ, PT ;  /* 0x000000ff0500720b */ /* 0x000fc40003fae000 */
[----:B------:R-:W-:Y:S02]  /*0610*/  FSETP.GEU.AND P4, PT, R8, RZ, PT ;  /* 0x000000ff0800720b */ /* 0x000fe40003f8e000 */
[----:B------:R-:W-:Y:S02]  /*0620*/  FSETP.GEU.AND P3, PT, R10, RZ, PT ;  /* 0x000000ff0a00720b */ /* 0x000fe40003f6e000 */
[----:B------:R-:W-:Y:S02]  /*0630*/  SEL R7, R2, RZ, P6 ;  /* 0x000000ff02077207 */ /* 0x000fe40003000000 */
[----:B------:R-:W-:Y:S02]  /*0640*/  FSETP.GEU.AND P0, PT, R4, RZ, PT ;  /* 0x000000ff0400720b */ /* 0x000fe40003f0e000 */
[----:B------:R-:W-:Y:S02]  /*0650*/  FSETP.GEU.AND P2, PT, R22, RZ, PT ;  /* 0x000000ff1600720b */ /* 0x000fe40003f4e000 */
[----:B------:R-:W-:-:S02]  /*0660*/  FSETP.GEU.AND P1, PT, R9, RZ, PT ;  /* 0x000000ff0900720b */ /* 0x000fc40003f2e000 */
[----:B------:R-:W-:Y:S02]  /*0670*/  FSETP.GEU.AND P6, PT, R3, RZ, PT ;  /* 0x000000ff0300720b */ /* 0x000fe40003fce000 */
[----:B------:R-:W-:Y:S02]  /*0680*/  SEL R6, R5, RZ, P5 ;  /* 0x000000ff05067207 */ /* 0x000fe40002800000 */
[----:B------:R-:W-:Y:S02]  /*0690*/  SEL R5, R8, RZ, P4 ;  /* 0x000000ff08057207 */ /* 0x000fe40002000000 */
[----:B------:R-:W-:Y:S02]  /*06a0*/  SEL R11, R10, RZ, P3 ;  /* 0x000000ff0a0b7207 */ /* 0x000fe40001800000 */
[----:B------:R-:W-:Y:S02]  /*06b0*/  SEL R10, R22, RZ, P2 ;  /* 0x000000ff160a7207 */ /* 0x000fe40001000000 */
[----:B------:R-:W-:-:S02]  /*06c0*/  SEL R9, R9, RZ, P1 ;  /* 0x000000ff09097207 */ /* 0x000fc40000800000 */
[----:B------:R-:W-:Y:S02]  /*06d0*/  SEL R8, R3, RZ, P6 ;  /* 0x000000ff03087207 */ /* 0x000fe40003000000 */
[----:B------:R-:W-:-:S03]  /*06e0*/  SEL R4, R4, RZ, P0 ;  /* 0x000000ff04047207 */ /* 0x000fc60000000000 */
[----:B------:R-:W-:Y:S04]  /*06f0*/  STG.E.128 desc[UR4][R12.64], R8 ;  /* 0x000000080c007986 */ /* 0x000fe8000c101d04 */
[----:B------:R-:W-:Y:S01]  /*0700*/  STG.E.128 desc[UR4][R12.64+0x800], R4 ;  /* 0x000800040c007986 */ /* 0x000fe2000c101d04 */
[----:B------:R-:W-:Y:S05]  /*0710*/  EXIT ;  /* 0x000000000000794d */ /* 0x000fea0003800000 */
.L_x_0:
[----:B------:R-:W-:-:S00]  /*0720*/  BRA `(.L_x_0) ;  /* 0xfffffffc00fc7947 */ /* 0x000fc0000383ffff */
[----:B------:R-:W-:-:S00]  /*0730*/  NOP ;  /* 0x0000000000007918 */ /* 0x000fc00000000000 */
        /* <DEDUP_REMOVED lines=12> */
.L_x_1:


//--------------------- .nv.global.init           --------------------------
	.section	.nv.global.init,"aw",@progbits
.nv.global.init:
	.type		_$_str,@object
	.size		_$_str,(_$_str_$_2 - _$_str)
_$_str:
        /*0000*/ 	.byte	0x5f, 0x5f, 0x43, 0x55, 0x44, 0x41, 0x5f, 0x46, 0x54, 0x5a, 0x00
	.type		_$_str_$_2,@object
	.size		_$_str_$_2,(.L_1 - _$_str_$_2)
_$_str_$_2:
        /*000b*/ 	.byte	0x5f, 0x5f, 0x43, 0x55, 0x44, 0x41, 0x5f, 0x50, 0x52, 0x45, 0x43, 0x5f, 0x53, 0x51, 0x52, 0x54
        /*001b*/ 	.byte	0x00
.L_1:


//--------------------- .nv.constant0.triton_poi_fused__native_batch_norm_legit_no_training_relu_14 --------------------------
	.section	.nv.constant0.triton_poi_fused__native_batch_norm_legit_no_training_relu_14,"a",@progbits
	.sectionflags	@""
	.align	4
.nv.constant0.triton_poi_fused__native_batch_norm_legit_no_training_relu_14:
	.zero		580
